	.headerflags	@"EF_CUDA_TEXMODE_UNIFIED EF_CUDA_64BIT_ADDRESS EF_CUDA_ACCELERATORS EF_CUDA_SM90 EF_CUDA_VIRTUAL_SM(EF_CUDA_SM90)"
	.elftype	@"ET_EXEC"


//--------------------- .nv.info                  --------------------------
	.section	.nv.info,"",@"SHT_CUDA_INFO"
	.align	4


	//----- nvinfo : EIATTR_REGCOUNT
	.align		4
        /*0000*/ 	.byte	0x04, 0x2f
        /*0002*/ 	.short	(.L_1 - .L_0)
	.align		4
.L_0:
        /*0004*/ 	.word	index@(triton_poi_fused_cat_convolution_27)
        /*0008*/ 	.word	0x00000016


	//----- nvinfo : EIATTR_MIN_STACK_SIZE
	.align		4
.L_1:
        /*000c*/ 	.byte	0x04, 0x12
        /*000e*/ 	.short	(.L_3 - .L_2)
	.align		4
.L_2:
        /*0010*/ 	.word	index@(triton_poi_fused_cat_convolution_27)
        /*0014*/ 	.word	0x00000000


	//----- nvinfo : EIATTR_FRAME_SIZE
	.align		4
.L_3:
        /*0018*/ 	.byte	0x04, 0x11
        /*001a*/ 	.short	(.L_5 - .L_4)
	.align		4
.L_4:
        /*001c*/ 	.word	index@(triton_poi_fused_cat_convolution_27)
        /*0020*/ 	.word	0x00000000


	//----- nvinfo : EIATTR_MIN_STACK_SIZE
	.align		4
.L_5:
        /*0024*/ 	.byte	0x04, 0x12
        /*0026*/ 	.short	(.L_7 - .L_6)
	.align		4
.L_6:
        /*0028*/ 	.word	index@(triton_poi_fused_cat_convolution_27)
        /*002c*/ 	.word	0x00000000
.L_7:


//--------------------- .nv.info.triton_poi_fused_cat_convolution_27 --------------------------
	.section	.nv.info.triton_poi_fused_cat_convolution_27,"",@"SHT_CUDA_INFO"
	.sectionflags	@""
	.align	4


	//----- nvinfo : EIATTR_CUDA_API_VERSION
	.align		4
        /*0000*/ 	.byte	0x04, 0x37
        /*0002*/ 	.short	(.L_9 - .L_8)
.L_8:
        /*0004*/ 	.word	0x0000007c


	//----- nvinfo : EIATTR_KPARAM_INFO
	.align		4
.L_9:
        /*0008*/ 	.byte	0x04, 0x17
        /*000a*/ 	.short	(.L_11 - .L_10)
.L_10:
        /*000c*/ 	.word	0x00000000
        /*0010*/ 	.short	0x0004
        /*0012*/ 	.short	0x001c
        /*0014*/ 	.byte	0x00, 0xf0, 0x11, 0x00


	//----- nvinfo : EIATTR_KPARAM_INFO
	.align		4
.L_11:
        /*0018*/ 	.byte	0x04, 0x17
        /*001a*/ 	.short	(.L_13 - .L_12)
.L_12:
        /*001c*/ 	.word	0x00000000
        /*0020*/ 	.short	0x0003
        /*0022*/ 	.short	0x0018
        /*0024*/ 	.byte	0x00, 0xf0, 0x11, 0x00


	//----- nvinfo : EIATTR_KPARAM_INFO
	.align		4
.L_13:
        /*0028*/ 	.byte	0x04, 0x17
        /*002a*/ 	.short	(.L_15 - .L_14)
.L_14:
        /*002c*/ 	.word	0x00000000
        /*0030*/ 	.short	0x0002
        /*0032*/ 	.short	0x0010
        /*0034*/ 	.byte	0x00, 0xf4, 0x21, 0x00


	//----- nvinfo : EIATTR_KPARAM_INFO
	.align		4
.L_15:
        /*0038*/ 	.byte	0x04, 0x17
        /*003a*/ 	.short	(.L_17 - .L_16)
.L_16:
        /*003c*/ 	.word	0x00000000
        /*0040*/ 	.short	0x0001
        /*0042*/ 	.short	0x0008
        /*0044*/ 	.byte	0x00, 0xf4, 0x21, 0x00


	//----- nvinfo : EIATTR_KPARAM_INFO
	.align		4
.L_17:
        /*0048*/ 	.byte	0x04, 0x17
        /*004a*/ 	.short	(.L_19 - .L_18)
.L_18:
        /*004c*/ 	.word	0x00000000
        /*0050*/ 	.short	0x0000
        /*0052*/ 	.short	0x0000
        /*0054*/ 	.byte	0x00, 0xf4, 0x21, 0x00


	//----- nvinfo : EIATTR_SPARSE_MMA_MASK
	.align		4
.L_19:
        /*0058*/ 	.byte	0x03, 0x50
        /*005a*/ 	.short	0x0000


	//----- nvinfo : EIATTR_MAXREG_COUNT
	.align		4
        /*005c*/ 	.byte	0x03, 0x1b
        /*005e*/ 	.short	0x00ff


	//----- nvinfo : EIATTR_EXIT_INSTR_OFFSETS
	.align		4
        /*0060*/ 	.byte	0x04, 0x1c
        /*0062*/ 	.short	(.L_21 - .L_20)


	//   ....[0]....
.L_20:
        /*0064*/ 	.word	0x00000390


	//   ....[1]....
        /*0068*/ 	.word	0x000003b0


	//----- nvinfo : EIATTR_REQNTID
	.align		4
.L_21:
        /*006c*/ 	.byte	0x04, 0x10
        /*006e*/ 	.short	(.L_23 - .L_22)
.L_22:
        /*0070*/ 	.word	0x00000080
        /*0074*/ 	.word	0x00000001
        /*0078*/ 	.word	0x00000001


	//----- nvinfo : EIATTR_CBANK_PARAM_SIZE
	.align		4
.L_23:
        /*007c*/ 	.byte	0x03, 0x19
        /*007e*/ 	.short	0x0020


	//----- nvinfo : EIATTR_PARAM_CBANK
	.align		4
        /*0080*/ 	.byte	0x04, 0x0a
        /*0082*/ 	.short	(.L_25 - .L_24)
	.align		4
.L_24:
        /*0084*/ 	.word	index@(.nv.constant0.triton_poi_fused_cat_convolution_27)
        /*0088*/ 	.short	0x0210
        /*008a*/ 	.short	0x0020


	//----- nvinfo : EIATTR_SW_WAR
	.align		4
.L_25:
        /*008c*/ 	.byte	0x04, 0x36
        /*008e*/ 	.short	(.L_27 - .L_26)
.L_26:
        /*0090*/ 	.word	0x00000008
.L_27:


//--------------------- .nv.callgraph             --------------------------
	.section	.nv.callgraph,"",@"SHT_CUDA_CALLGRAPH"
	.align	4
	.sectionentsize	8
	.align		4
        /*0000*/ 	.word	0x00000000
	.align		4
        /*0004*/ 	.word	0xffffffff
	.align		4
        /*0008*/ 	.word	0x00000000
	.align		4
        /*000c*/ 	.word	0xfffffffe
	.align		4
        /*0010*/ 	.word	0x00000000
	.align		4
        /*0014*/ 	.word	0xfffffffd
	.align		4
        /*0018*/ 	.word	0x00000000
	.align		4
        /*001c*/ 	.word	0xfffffffc


//--------------------- .text.triton_poi_fused_cat_convolution_27 --------------------------
	.section	.text.triton_poi_fused_cat_convolution_27,"ax",@progbits
	.sectionflags	@"SHF_BARRIERS=1"
	.align	128
        .global         triton_poi_fused_cat_convolution_27
        .type           triton_poi_fused_cat_convolution_27,@function
        .size           triton_poi_fused_cat_convolution_27,(.L_x_1 - triton_poi_fused_cat_convolution_27)
        .other          triton_poi_fused_cat_convolution_27,@"STO_CUDA_ENTRY STV_DEFAULT"
triton_poi_fused_cat_convolution_27:
.text.triton_poi_fused_cat_convolution_27:
[----:B------:R-:W0:Y:S02]  /*0000*/  LDC R1, c[0x0][0x28] ;  /* 0x00000a00ff017b82 */ /* 0x000e240000000800 */
[----:B------:R-:W1:Y:S01]  /*0010*/  S2R R14, SR_TID.X ;  /* 0x00000000000e7919 */ /* 0x000e620000002100 */
[----:B------:R-:W2:Y:S01]  /*0020*/  S2UR UR4, SR_CTAID.X ;  /* 0x00000000000479c3 */ /* 0x000ea20000002500 */
[----:B------:R-:W-:Y:S01]  /*0030*/  ULDC.64 UR8, c[0x0][0x208] ;  /* 0x0000820000087ab9 */ /* 0x000fe20000000a00 */
[----:B------:R-:W3:Y:S01]  /*0040*/  S2R R2, SR_CTAID.Y ;  /* 0x0000000000027919 */ /* 0x000ee20000002600 */
[----:B--2---:R-:W-:Y:S01]  /*0050*/  USHF.L.U32 UR4, UR4, 0x4, URZ ;  /* 0x0000000404047899 */ /* 0x004fe2000800063f */
[----:B-1----:R-:W-:Y:S01]  /*0060*/  IMAD.SHL.U32 R7, R14, 0x2, RZ ;  /* 0x000000020e077824 */ /* 0x002fe200078e00ff */
[----:B------:R-:W-:Y:S01]  /*0070*/  SHF.R.U32.HI R9, RZ, 0x3, R14 ;  /* 0x00000003ff097819 */ /* 0x000fe2000001160e */
[----:B---3--:R-:W-:Y:S01]  /*0080*/  IMAD.SHL.U32 R0, R2, 0x10, RZ ;  /* 0x0000001002007824 */ /* 0x008fe200078e00ff */
[----:B------:R-:W-:Y:S02]  /*0090*/  SHF.R.S32.HI R5, RZ, 0x1b, R2 ;  /* 0x0000001bff057819 */ /* 0x000fe40000011402 */
[----:B------:R-:W-:Y:S01]  /*00a0*/  LOP3.LUT R7, R7, 0xe, RZ, 0xc0, !PT ;  /* 0x0000000e07077812 */ /* 0x000fe200078ec0ff */
[----:B------:R-:W1:Y:S01]  /*00b0*/  LDC.64 R2, c[0x0][0x210] ;  /* 0x00008400ff027b82 */ /* 0x000e620000000a00 */
[----:B------:R-:W-:-:S02]  /*00c0*/  SGXT R5, R5, 0x1 ;  /* 0x000000010505781a */ /* 0x000fc40000000200 */
[----:B------:R-:W-:Y:S02]  /*00d0*/  LOP3.LUT R4, R0, R7, RZ, 0xfc, !PT ;  /* 0x0000000700047212 */ /* 0x000fe400078efcff */
[----:B------:R-:W-:Y:S02]  /*00e0*/  SGXT.U32 R9, R9, 0x4 ;  /* 0x000000040909781a */ /* 0x000fe40000000000 */
[----:B------:R-:W-:-:S04]  /*00f0*/  LEA.HI R5, R5, R4, RZ, 0x9 ;  /* 0x0000000405057211 */ /* 0x000fc800078f48ff */
[C---:B------:R-:W-:Y:S01]  /*0100*/  LOP3.LUT R11, R5.reuse, 0xfffffe00, RZ, 0xc0, !PT ;  /* 0xfffffe00050b7812 */ /* 0x040fe200078ec0ff */
[----:B------:R-:W-:-:S04]  /*0110*/  IMAD.SHL.U32 R5, R5, 0x10, RZ ;  /* 0x0000001005057824 */ /* 0x000fc800078e00ff */
[----:B------:R-:W-:Y:S01]  /*0120*/  IMAD.IADD R11, R4, 0x1, -R11 ;  /* 0x00000001040b7824 */ /* 0x000fe200078e0a0b */
[----:B------:R-:W-:Y:S02]  /*0130*/  LOP3.LUT R4, R9, UR4, RZ, 0xfc, !PT ;  /* 0x0000000409047c12 */ /* 0x000fe4000f8efcff */
[----:B------:R-:W-:Y:S02]  /*0140*/  LOP3.LUT R6, R5, 0xffffe000, RZ, 0xc0, !PT ;  /* 0xffffe00005067812 */ /* 0x000fe400078ec0ff */
[C---:B------:R-:W-:Y:S01]  /*0150*/  ISETP.GE.AND P0, PT, R4.reuse, 0x10, PT ;  /* 0x000000100400780c */ /* 0x040fe20003f06270 */
[----:B------:R-:W-:Y:S01]  /*0160*/  IMAD R11, R4, 0x200, R11 ;  /* 0x00000200040b7824 */ /* 0x000fe200078e020b */
[----:B------:R-:W-:-:S03]  /*0170*/  CS2R R4, SRZ ;  /* 0x0000000000047805 */ /* 0x000fc6000001ff00 */
[----:B------:R-:W-:-:S04]  /*0180*/  IMAD.IADD R11, R11, 0x1, R6 ;  /* 0x000000010b0b7824 */ /* 0x000fc800078e0206 */
[----:B-1----:R-:W-:-:S05]  /*0190*/  IMAD.WIDE R2, R11, 0x4, R2 ;  /* 0x000000040b027825 */ /* 0x002fca00078e0202 */
[----:B------:R1:W2:Y:S01]  /*01a0*/  @!P0 LDG.E.EL.64 R4, desc[UR8][R2.64] ;  /* 0x0000000802048981 */ /* 0x0002a2000c2e1b00 */
[----:B------:R-:W3:Y:S01]  /*01b0*/  S2UR UR6, SR_CgaCtaId ;  /* 0x00000000000679c3 */ /* 0x000ee20000008800 */
[C---:B------:R-:W-:Y:S01]  /*01c0*/  IMAD.SHL.U32 R6, R14.reuse, 0x20, RZ ;  /* 0x000000200e067824 */ /* 0x040fe200078e00ff */
[----:B------:R-:W-:Y:S01]  /*01d0*/  UMOV UR5, 0x400 ;  /* 0x0000040000057882 */ /* 0x000fe20000000000 */
[----:B------:R-:W-:Y:S01]  /*01e0*/  SHF.R.U32.HI R12, RZ, 0x1, R14 ;  /* 0x00000001ff0c7819 */ /* 0x000fe2000001160e */
[----:B------:R-:W-:Y:S01]  /*01f0*/  IMAD.SHL.U32 R14, R14, 0x8, RZ ;  /* 0x000000080e0e7824 */ /* 0x000fe200078e00ff */
[----:B------:R-:W-:Y:S02]  /*0200*/  LOP3.LUT R7, R7, UR4, RZ, 0xfc, !PT ;  /* 0x0000000407077c12 */ /* 0x000fe4000f8efcff */
[----:B------:R-:W-:Y:S02]  /*0210*/  LOP3.LUT R6, R6, 0xe0, RZ, 0xc0, !PT ;  /* 0x000000e006067812 */ /* 0x000fe400078ec0ff */
[----:B------:R-:W-:-:S02]  /*0220*/  LOP3.LUT R12, R12, 0x3c, RZ, 0xc0, !PT ;  /* 0x0000003c0c0c7812 */ /* 0x000fc400078ec0ff */
[C---:B------:R-:W-:Y:S02]  /*0230*/  LOP3.LUT R10, R6.reuse, 0x10, RZ, 0xfc, !PT ;  /* 0x00000010060a7812 */ /* 0x040fe400078efcff */
[-C--:B------:R-:W-:Y:S02]  /*0240*/  LOP3.LUT R8, R6, R9.reuse, RZ, 0xfc, !PT ;  /* 0x0000000906087212 */ /* 0x080fe400078efcff */
[----:B------:R-:W-:Y:S02]  /*0250*/  LOP3.LUT R17, R14, 0x3f8, RZ, 0xc0, !PT ;  /* 0x000003f80e117812 */ /* 0x000fe400078ec0ff */
[----:B------:R-:W-:Y:S02]  /*0260*/  LOP3.LUT R0, R0, R9, RZ, 0xfc, !PT ;  /* 0x0000000900007212 */ /* 0x000fe400078efcff */
[----:B------:R-:W-:-:S03]  /*0270*/  ISETP.GE.AND P1, PT, R7, 0x10, PT ;  /* 0x000000100700780c */ /* 0x000fc60003f26270 */
[----:B------:R-:W-:Y:S01]  /*0280*/  IMAD R7, R0, 0x10, R7 ;  /* 0x0000001000077824 */ /* 0x000fe200078e0207 */
[----:B---3--:R-:W-:-:S06]  /*0290*/  UPRMT UR5, UR6, 0x654, UR5 ;  /* 0x0000065406057896 */ /* 0x008fcc0008000005 */
[----:B------:R-:W-:Y:S02]  /*02a0*/  LEA.HI R13, R6, UR5, RZ, 0x1e ;  /* 0x00000005060d7c11 */ /* 0x000fe4000f8ff0ff */
[----:B-1----:R-:W-:Y:S02]  /*02b0*/  LEA.HI R3, R10, UR5, RZ, 0x1e ;  /* 0x000000050a037c11 */ /* 0x002fe4000f8ff0ff */
[----:B------:R-:W-:Y:S01]  /*02c0*/  IADD3 R17, R17, UR5, R12 ;  /* 0x0000000511117c10 */ /* 0x000fe2000fffe00c */
[C---:B------:R-:W-:Y:S02]  /*02d0*/  IMAD R15, R8.reuse, 0x4, R13 ;  /* 0x00000004080f7824 */ /* 0x040fe400078e020d */
[----:B------:R-:W-:Y:S01]  /*02e0*/  IMAD R8, R8, 0x4, R3 ;  /* 0x0000000408087824 */ /* 0x000fe200078e0203 */
[----:B------:R-:W1:Y:S08]  /*02f0*/  LDC.64 R12, c[0x0][0x220] ;  /* 0x00008800ff0c7b82 */ /* 0x000e700000000a00 */
[----:B------:R-:W3:Y:S02]  /*0300*/  LDC.64 R2, c[0x0][0x218] ;  /* 0x00008600ff027b82 */ /* 0x000ee40000000a00 */
[----:B---3--:R-:W-:-:S04]  /*0310*/  IMAD.WIDE R2, R7, 0x4, R2 ;  /* 0x0000000407027825 */ /* 0x008fc800078e0202 */
[----:B-1----:R-:W-:Y:S01]  /*0320*/  IMAD.WIDE R6, R11, 0x4, R12 ;  /* 0x000000040b067825 */ /* 0x002fe200078e020c */
[----:B--2---:R-:W-:Y:S04]  /*0330*/  STS [R15], R4 ;  /* 0x000000040f007388 */ /* 0x004fe80000000800 */
[----:B------:R-:W-:Y:S01]  /*0340*/  STS [R8+0x40], R5 ;  /* 0x0000400508007388 */ /* 0x000fe20000000800 */
[----:B------:R-:W-:Y:S06]  /*0350*/  BAR.SYNC.DEFER_BLOCKING 0x0 ;  /* 0x0000000000007b1d */ /* 0x000fec0000010000 */
[----:B------:R-:W-:Y:S04]  /*0360*/  LDS R18, [R17] ;  /* 0x0000000011127984 */ /* 0x000fe80000000800 */
[----:B------:R-:W1:Y:S04]  /*0370*/  LDS R19, [R17+0x4] ;  /* 0x0000040011137984 */ /* 0x000e680000000800 */
[----:B-1----:R1:W-:Y:S01]  /*0380*/  @!P1 STG.E.64 desc[UR8][R2.64], R18 ;  /* 0x0000001202009986 */ /* 0x0023e2000c101b08 */
[----:B------:R-:W-:Y:S05]  /*0390*/  @P0 EXIT ;  /* 0x000000000000094d */ /* 0x000fea0003800000 */
[----:B------:R-:W-:Y:S01]  /*03a0*/  STG.E.64 desc[UR8][R6.64], R4 ;  /* 0x0000000406007986 */ /* 0x000fe2000c101b08 */
[----:B------:R-:W-:Y:S05]  /*03b0*/  EXIT ;  /* 0x000000000000794d */ /* 0x000fea0003800000 */
.L_x_0:
[----:B------:R-:W-:-:S00]  /*03c0*/  BRA `(.L_x_0) ;  /* 0xfffffffc00fc7947 */ /* 0x000fc0000383ffff */
[----:B------:R-:W-:-:S00]  /*03d0*/  NOP ;  /* 0x0000000000007918 */ /* 0x000fc00000000000 */
        /* <DEDUP_REMOVED lines=10> */
.L_x_1:


//--------------------- .nv.shared.triton_poi_fused_cat_convolution_27 --------------------------
	.section	.nv.shared.triton_poi_fused_cat_convolution_27,"aw",@nobits
	.sectionflags	@""
	.align	16
	.zero		1024


//--------------------- .nv.constant0.triton_poi_fused_cat_convolution_27 --------------------------
	.section	.nv.constant0.triton_poi_fused_cat_convolution_27,"a",@progbits
	.sectionflags	@""
	.align	4
.nv.constant0.triton_poi_fused_cat_convolution_27:
	.zero		560
